	.headerflags	@"EF_CUDA_TEXMODE_UNIFIED EF_CUDA_64BIT_ADDRESS EF_CUDA_ACCELERATORS EF_CUDA_SM90 EF_CUDA_VIRTUAL_SM(EF_CUDA_SM90)"
	.elftype	@"ET_EXEC"


//--------------------- .nv.info                  --------------------------
	.section	.nv.info,"",@"SHT_CUDA_INFO"
	.align	4


	//----- nvinfo : EIATTR_REGCOUNT
	.align		4
        /*0000*/ 	.byte	0x04, 0x2f
        /*0002*/ 	.short	(.L_1 - .L_0)
	.align		4
.L_0:
        /*0004*/ 	.word	index@(triton_poi_fused_convolution_max_pool2d_with_indices_relu_22)
        /*0008*/ 	.word	0x00000020


	//----- nvinfo : EIATTR_MIN_STACK_SIZE
	.align		4
.L_1:
        /*000c*/ 	.byte	0x04, 0x12
        /*000e*/ 	.short	(.L_3 - .L_2)
	.align		4
.L_2:
        /*0010*/ 	.word	index@(triton_poi_fused_convolution_max_pool2d_with_indices_relu_22)
        /*0014*/ 	.word	0x00000000


	//----- nvinfo : EIATTR_FRAME_SIZE
	.align		4
.L_3:
        /*0018*/ 	.byte	0x04, 0x11
        /*001a*/ 	.short	(.L_5 - .L_4)
	.align		4
.L_4:
        /*001c*/ 	.word	index@(triton_poi_fused_convolution_max_pool2d_with_indices_relu_22)
        /*0020*/ 	.word	0x00000000


	//----- nvinfo : EIATTR_MIN_STACK_SIZE
	.align		4
.L_5:
        /*0024*/ 	.byte	0x04, 0x12
        /*0026*/ 	.short	(.L_7 - .L_6)
	.align		4
.L_6:
        /*0028*/ 	.word	index@(triton_poi_fused_convolution_max_pool2d_with_indices_relu_22)
        /*002c*/ 	.word	0x00000000
.L_7:


//--------------------- .nv.info.triton_poi_fused_convolution_max_pool2d_with_indices_relu_22 --------------------------
	.section	.nv.info.triton_poi_fused_convolution_max_pool2d_with_indices_relu_22,"",@"SHT_CUDA_INFO"
	.sectionflags	@""
	.align	4


	//----- nvinfo : EIATTR_CUDA_API_VERSION
	.align		4
        /*0000*/ 	.byte	0x04, 0x37
        /*0002*/ 	.short	(.L_9 - .L_8)
.L_8:
        /*0004*/ 	.word	0x0000007c


	//----- nvinfo : EIATTR_KPARAM_INFO
	.align		4
.L_9:
        /*0008*/ 	.byte	0x04, 0x17
        /*000a*/ 	.short	(.L_11 - .L_10)
.L_10:
        /*000c*/ 	.word	0x00000000
        /*0010*/ 	.short	0x0004
        /*0012*/ 	.short	0x001c
        /*0014*/ 	.byte	0x00, 0xf0, 0x11, 0x00


	//----- nvinfo : EIATTR_KPARAM_INFO
	.align		4
.L_11:
        /*0018*/ 	.byte	0x04, 0x17
        /*001a*/ 	.short	(.L_13 - .L_12)
.L_12:
        /*001c*/ 	.word	0x00000000
        /*0020*/ 	.short	0x0003
        /*0022*/ 	.short	0x0018
        /*0024*/ 	.byte	0x00, 0xf0, 0x11, 0x00


	//----- nvinfo : EIATTR_KPARAM_INFO
	.align		4
.L_13:
        /*0028*/ 	.byte	0x04, 0x17
        /*002a*/ 	.short	(.L_15 - .L_14)
.L_14:
        /*002c*/ 	.word	0x00000000
        /*0030*/ 	.short	0x0002
        /*0032*/ 	.short	0x0010
        /*0034*/ 	.byte	0x00, 0xf4, 0x21, 0x00


	//----- nvinfo : EIATTR_KPARAM_INFO
	.align		4
.L_15:
        /*0038*/ 	.byte	0x04, 0x17
        /*003a*/ 	.short	(.L_17 - .L_16)
.L_16:
        /*003c*/ 	.word	0x00000000
        /*0040*/ 	.short	0x0001
        /*0042*/ 	.short	0x0008
        /*0044*/ 	.byte	0x00, 0xf4, 0x21, 0x00


	//----- nvinfo : EIATTR_KPARAM_INFO
	.align		4
.L_17:
        /*0048*/ 	.byte	0x04, 0x17
        /*004a*/ 	.short	(.L_19 - .L_18)
.L_18:
        /*004c*/ 	.word	0x00000000
        /*0050*/ 	.short	0x0000
        /*0052*/ 	.short	0x0000
        /*0054*/ 	.byte	0x00, 0xf4, 0x21, 0x00


	//----- nvinfo : EIATTR_SPARSE_MMA_MASK
	.align		4
.L_19:
        /*0058*/ 	.byte	0x03, 0x50
        /*005a*/ 	.short	0x0000


	//----- nvinfo : EIATTR_MAXREG_COUNT
	.align		4
        /*005c*/ 	.byte	0x03, 0x1b
        /*005e*/ 	.short	0x00ff


	//----- nvinfo : EIATTR_EXIT_INSTR_OFFSETS
	.align		4
        /*0060*/ 	.byte	0x04, 0x1c
        /*0062*/ 	.short	(.L_21 - .L_20)


	//   ....[0]....
.L_20:
        /*0064*/ 	.word	0x00000d30


	//   ....[1]....
        /*0068*/ 	.word	0x00000d50


	//----- nvinfo : EIATTR_REQNTID
	.align		4
.L_21:
        /*006c*/ 	.byte	0x04, 0x10
        /*006e*/ 	.short	(.L_23 - .L_22)
.L_22:
        /*0070*/ 	.word	0x00000100
        /*0074*/ 	.word	0x00000001
        /*0078*/ 	.word	0x00000001


	//----- nvinfo : EIATTR_CBANK_PARAM_SIZE
	.align		4
.L_23:
        /*007c*/ 	.byte	0x03, 0x19
        /*007e*/ 	.short	0x0020


	//----- nvinfo : EIATTR_PARAM_CBANK
	.align		4
        /*0080*/ 	.byte	0x04, 0x0a
        /*0082*/ 	.short	(.L_25 - .L_24)
	.align		4
.L_24:
        /*0084*/ 	.word	index@(.nv.constant0.triton_poi_fused_convolution_max_pool2d_with_indices_relu_22)
        /*0088*/ 	.short	0x0210
        /*008a*/ 	.short	0x0020


	//----- nvinfo : EIATTR_SW_WAR
	.align		4
.L_25:
        /*008c*/ 	.byte	0x04, 0x36
        /*008e*/ 	.short	(.L_27 - .L_26)
.L_26:
        /*0090*/ 	.word	0x00000008
.L_27:


//--------------------- .nv.callgraph             --------------------------
	.section	.nv.callgraph,"",@"SHT_CUDA_CALLGRAPH"
	.align	4
	.sectionentsize	8
	.align		4
        /*0000*/ 	.word	0x00000000
	.align		4
        /*0004*/ 	.word	0xffffffff
	.align		4
        /*0008*/ 	.word	0x00000000
	.align		4
        /*000c*/ 	.word	0xfffffffe
	.align		4
        /*0010*/ 	.word	0x00000000
	.align		4
        /*0014*/ 	.word	0xfffffffd
	.align		4
        /*0018*/ 	.word	0x00000000
	.align		4
        /*001c*/ 	.word	0xfffffffc


//--------------------- .text.triton_poi_fused_convolution_max_pool2d_with_indices_relu_22 --------------------------
	.section	.text.triton_poi_fused_convolution_max_pool2d_with_indices_relu_22,"ax",@progbits
	.sectionflags	@"SHF_BARRIERS=1"
	.align	128
        .global         triton_poi_fused_convolution_max_pool2d_with_indices_relu_22
        .type           triton_poi_fused_convolution_max_pool2d_with_indices_relu_22,@function
        .size           triton_poi_fused_convolution_max_pool2d_with_indices_relu_22,(.L_x_1 - triton_poi_fused_convolution_max_pool2d_with_indices_relu_22)
        .other          triton_poi_fused_convolution_max_pool2d_with_indices_relu_22,@"STO_CUDA_ENTRY STV_DEFAULT"
triton_poi_fused_convolution_max_pool2d_with_indices_relu_22:
.text.triton_poi_fused_convolution_max_pool2d_with_indices_relu_22:
[----:B------:R-:W0:Y:S01]  /*0000*/  LDC R1, c[0x0][0x28] ;  /* 0x00000a00ff017b82 */ /* 0x000e220000000800 */
[----:B------:R-:W1:Y:S07]  /*0010*/  S2R R2, SR_TID.X ;  /* 0x0000000000027919 */ /* 0x000e6e0000002100 */
[----:B------:R-:W2:Y:S01]  /*0020*/  LDC.64 R22, c[0x0][0x210] ;  /* 0x00008400ff167b82 */ /* 0x000ea20000000a00 */
[----:B------:R-:W-:Y:S01]  /*0030*/  ULDC.64 UR6, c[0x0][0x208] ;  /* 0x0000820000067ab9 */ /* 0x000fe20000000a00 */
[----:B------:R-:W3:Y:S01]  /*0040*/  S2R R21, SR_CTAID.Y ;  /* 0x0000000000157919 */ /* 0x000ee20000002600 */
[----:B------:R-:W4:Y:S01]  /*0050*/  S2R R3, SR_CTAID.X ;  /* 0x0000000000037919 */ /* 0x000f220000002500 */
[----:B-1----:R-:W-:Y:S01]  /*0060*/  IMAD.SHL.U32 R0, R2, 0x4, RZ ;  /* 0x0000000402007824 */ /* 0x002fe200078e00ff */
[----:B------:R-:W-:-:S02]  /*0070*/  SHF.R.U32.HI R10, RZ, 0x6, R2 ;  /* 0x00000006ff0a7819 */ /* 0x000fc40000011602 */
[--C-:B---3--:R-:W-:Y:S02]  /*0080*/  SHF.R.S32.HI R11, RZ, 0x17, R21.reuse ;  /* 0x00000017ff0b7819 */ /* 0x108fe40000011415 */
[----:B------:R-:W-:Y:S02]  /*0090*/  LOP3.LUT R4, R0, 0xfc, RZ, 0xc0, !PT ;  /* 0x000000fc00047812 */ /* 0x000fe400078ec0ff */
[----:B------:R-:W-:Y:S01]  /*00a0*/  SGXT R11, R11, 0x1 ;  /* 0x000000010b0b781a */ /* 0x000fe20000000200 */
[----:B----4-:R-:W-:Y:S01]  /*00b0*/  IMAD.SHL.U32 R3, R3, 0x10, RZ ;  /* 0x0000001003037824 */ /* 0x010fe200078e00ff */
[----:B------:R-:W-:Y:S02]  /*00c0*/  PRMT R4, R4, 0x6540, R21 ;  /* 0x0000654004047816 */ /* 0x000fe40000000015 */
[----:B------:R-:W-:Y:S02]  /*00d0*/  SGXT.U32 R10, R10, 0x2 ;  /* 0x000000020a0a781a */ /* 0x000fe40000000000 */
[----:B------:R-:W-:Y:S01]  /*00e0*/  LEA.HI R5, R11, R4, RZ, 0x9 ;  /* 0x000000040b057211 */ /* 0x000fe200078f48ff */
[----:B------:R-:W1:Y:S03]  /*00f0*/  S2UR UR5, SR_CgaCtaId ;  /* 0x00000000000579c3 */ /* 0x000e660000008800 */
[C---:B------:R-:W-:Y:S01]  /*0100*/  LOP3.LUT R7, R5.reuse, 0xfffffe00, RZ, 0xc0, !PT ;  /* 0xfffffe0005077812 */ /* 0x040fe200078ec0ff */
[----:B------:R-:W-:Y:S01]  /*0110*/  IMAD.SHL.U32 R6, R5, 0x10, RZ ;  /* 0x0000001005067824 */ /* 0x000fe200078e00ff */
[----:B------:R-:W-:-:S04]  /*0120*/  LOP3.LUT R5, R3, R10, RZ, 0xfc, !PT ;  /* 0x0000000a03057212 */ /* 0x000fc800078efcff */
[----:B------:R-:W-:Y:S02]  /*0130*/  LOP3.LUT R6, R6, 0xffffe000, RZ, 0xc0, !PT ;  /* 0xffffe00006067812 */ /* 0x000fe400078ec0ff */
[----:B------:R-:W-:Y:S02]  /*0140*/  ISETP.GE.AND P0, PT, R5, 0x10, PT ;  /* 0x000000100500780c */ /* 0x000fe40003f06270 */
[----:B------:R-:W-:Y:S02]  /*0150*/  IADD3 R12, R6, R4, -R7 ;  /* 0x00000004060c7210 */ /* 0x000fe40007ffe807 */
[----:B------:R-:W-:-:S03]  /*0160*/  CS2R R6, SRZ ;  /* 0x0000000000067805 */ /* 0x000fc6000001ff00 */
[----:B------:R-:W-:Y:S01]  /*0170*/  IMAD R9, R5, 0x200, R12 ;  /* 0x0000020005097824 */ /* 0x000fe200078e020c */
[----:B------:R-:W-:-:S03]  /*0180*/  CS2R R4, SRZ ;  /* 0x0000000000047805 */ /* 0x000fc6000001ff00 */
[----:B--2---:R-:W-:Y:S01]  /*0190*/  IMAD.WIDE R8, R9, 0x4, R22 ;  /* 0x0000000409087825 */ /* 0x004fe200078e0216 */
[----:B------:R-:W-:Y:S02]  /*01a0*/  LOP3.LUT R17, R3, 0x4, R10, 0xfe, !PT ;  /* 0x0000000403117812 */ /* 0x000fe400078efe0a */
[----:B------:R-:W-:Y:S02]  /*01b0*/  LOP3.LUT R25, R3, 0x8, R10, 0xfe, !PT ;  /* 0x0000000803197812 */ /* 0x000fe400078efe0a */
[----:B------:R2:W3:Y:S01]  /*01c0*/  @!P0 LDG.E.EL.128 R4, desc[UR6][R8.64] ;  /* 0x0000000608048981 */ /* 0x0004e2000c2e1d00 */
[----:B------:R-:W-:Y:S01]  /*01d0*/  LOP3.LUT R10, R3, 0xc, R10, 0xfe, !PT ;  /* 0x0000000c030a7812 */ /* 0x000fe200078efe0a */
[----:B------:R-:W-:Y:S01]  /*01e0*/  UMOV UR4, 0x400 ;  /* 0x0000040000047882 */ /* 0x000fe20000000000 */
[C---:B------:R-:W-:Y:S01]  /*01f0*/  PRMT R28, R2.reuse, 0x6540, R21 ;  /* 0x00006540021c7816 */ /* 0x040fe20000000015 */
[----:B-1----:R-:W-:Y:S01]  /*0200*/  UPRMT UR4, UR5, 0x654, UR4 ;  /* 0x0000065405047896 */ /* 0x002fe20008000004 */
[C---:B------:R-:W-:Y:S01]  /*0210*/  ISETP.GE.AND P0, PT, R17.reuse, 0x10, PT ;  /* 0x000000101100780c */ /* 0x040fe20003f06270 */
[--C-:B------:R-:W-:Y:S01]  /*0220*/  IMAD R17, R17, 0x200, R12.reuse ;  /* 0x0000020011117824 */ /* 0x100fe200078e020c */
[C---:B------:R-:W-:Y:S01]  /*0230*/  ISETP.GE.AND P1, PT, R25.reuse, 0x10, PT ;  /* 0x000000101900780c */ /* 0x040fe20003f26270 */
[----:B------:R-:W-:Y:S01]  /*0240*/  IMAD R25, R25, 0x200, R12 ;  /* 0x0000020019197824 */ /* 0x000fe200078e020c */
[----:B------:R-:W-:Y:S01]  /*0250*/  SHF.R.U32.HI R15, RZ, 0x6, R2 ;  /* 0x00000006ff0f7819 */ /* 0x000fe20000011602 */
[----:B--2---:R-:W-:Y:S01]  /*0260*/  IMAD.SHL.U32 R9, R2, 0x40, RZ ;  /* 0x0000004002097824 */ /* 0x004fe200078e00ff */
[----:B------:R-:W-:Y:S01]  /*0270*/  LEA.HI R11, R11, R28, RZ, 0x9 ;  /* 0x0000001c0b0b7211 */ /* 0x000fe200078f48ff */
[----:B------:R-:W-:Y:S01]  /*0280*/  IMAD R13, R10, 0x200, R12 ;  /* 0x000002000a0d7824 */ /* 0x000fe200078e020c */
[----:B------:R-:W-:Y:S01]  /*0290*/  SGXT.U32 R15, R15, 0x2 ;  /* 0x000000020f0f781a */ /* 0x000fe20000000000 */
[----:B------:R-:W-:Y:S01]  /*02a0*/  IMAD.WIDE R24, R25, 0x4, R22 ;  /* 0x0000000419187825 */ /* 0x000fe200078e0216 */
[----:B------:R-:W-:-:S02]  /*02b0*/  LOP3.LUT R12, R9, 0xfc0, RZ, 0xc0, !PT ;  /* 0x00000fc0090c7812 */ /* 0x000fc400078ec0ff */
[----:B------:R-:W-:Y:S02]  /*02c0*/  CS2R R8, SRZ ;  /* 0x0000000000087805 */ /* 0x000fe4000001ff00 */
[----:B------:R-:W-:Y:S02]  /*02d0*/  LOP3.LUT R11, R11, 0xfffffe00, RZ, 0xc0, !PT ;  /* 0xfffffe000b0b7812 */ /* 0x000fe400078ec0ff */
[C---:B------:R-:W-:Y:S02]  /*02e0*/  LOP3.LUT R14, R12.reuse, 0x10, RZ, 0xfc, !PT ;  /* 0x000000100c0e7812 */ /* 0x040fe400078efcff */
[----:B------:R-:W-:Y:S01]  /*02f0*/  LOP3.LUT R16, R12, 0x20, RZ, 0xfc, !PT ;  /* 0x000000200c107812 */ /* 0x000fe200078efcff */
[----:B------:R-:W-:Y:S01]  /*0300*/  IMAD.IADD R28, R28, 0x1, -R11 ;  /* 0x000000011c1c7824 */ /* 0x000fe200078e0a0b */
[C---:B------:R-:W-:Y:S02]  /*0310*/  LOP3.LUT R20, R12.reuse, R15, RZ, 0xfc, !PT ;  /* 0x0000000f0c147212 */ /* 0x040fe400078efcff */
[----:B------:R-:W-:-:S02]  /*0320*/  LEA.HI R29, R12, UR4, RZ, 0x1e ;  /* 0x000000040c1d7c11 */ /* 0x000fc4000f8ff0ff */
[----:B------:R-:W-:Y:S02]  /*0330*/  LOP3.LUT R12, R12, 0x30, RZ, 0xfc, !PT ;  /* 0x000000300c0c7812 */ /* 0x000fe400078efcff */
[----:B------:R-:W-:Y:S01]  /*0340*/  LEA.HI R15, R14, UR4, RZ, 0x1e ;  /* 0x000000040e0f7c11 */ /* 0x000fe2000f8ff0ff */
[----:B------:R-:W-:Y:S01]  /*0350*/  IMAD R29, R20, 0x4, R29 ;  /* 0x00000004141d7824 */ /* 0x000fe200078e021d */
[----:B------:R-:W-:Y:S02]  /*0360*/  ISETP.GE.AND P2, PT, R10, 0x10, PT ;  /* 0x000000100a00780c */ /* 0x000fe40003f46270 */
[----:B------:R-:W-:Y:S02]  /*0370*/  CS2R R10, SRZ ;  /* 0x00000000000a7805 */ /* 0x000fe4000001ff00 */
[----:B------:R-:W-:Y:S01]  /*0380*/  LEA.HI R27, R16, UR4, RZ, 0x1e ;  /* 0x00000004101b7c11 */ /* 0x000fe2000f8ff0ff */
[----:B------:R-:W-:Y:S01]  /*0390*/  IMAD.WIDE R16, R17, 0x4, R22 ;  /* 0x0000000411107825 */ /* 0x000fe200078e0216 */
[----:B------:R-:W-:-:S03]  /*03a0*/  LEA.HI R19, R12, UR4, RZ, 0x1e ;  /* 0x000000040c137c11 */ /* 0x000fc6000f8ff0ff */
[C---:B------:R-:W-:Y:S01]  /*03b0*/  IMAD R26, R20.reuse, 0x4, R15 ;  /* 0x00000004141a7824 */ /* 0x040fe200078e020f */
[----:B------:R-:W-:Y:S01]  /*03c0*/  CS2R R14, SRZ ;  /* 0x00000000000e7805 */ /* 0x000fe2000001ff00 */
[----:B------:R-:W-:Y:S01]  /*03d0*/  IMAD.WIDE R22, R13, 0x4, R22 ;  /* 0x000000040d167825 */ /* 0x000fe200078e0216 */
[----:B------:R-:W-:Y:S01]  /*03e0*/  CS2R R12, SRZ ;  /* 0x00000000000c7805 */ /* 0x000fe2000001ff00 */
[----:B------:R1:W2:Y:S02]  /*03f0*/  @!P0 LDG.E.EL.128 R8, desc[UR6][R16.64] ;  /* 0x0000000610088981 */ /* 0x0002a4000c2e1d00 */
[C---:B------:R-:W-:Y:S02]  /*0400*/  IMAD R27, R20.reuse, 0x4, R27 ;  /* 0x00000004141b7824 */ /* 0x040fe400078e021b */
[----:B------:R-:W-:Y:S01]  /*0410*/  IMAD R20, R20, 0x4, R19 ;  /* 0x0000000414147824 */ /* 0x000fe200078e0213 */
[----:B------:R-:W-:Y:S01]  /*0420*/  CS2R R18, SRZ ;  /* 0x0000000000127805 */ /* 0x000fe2000001ff00 */
[----:B------:R4:W5:Y:S01]  /*0430*/  @!P1 LDG.E.EL.128 R12, desc[UR6][R24.64] ;  /* 0x00000006180c9981 */ /* 0x000962000c2e1d00 */
[----:B-1----:R-:W-:-:S06]  /*0440*/  CS2R R16, SRZ ;  /* 0x0000000000107805 */ /* 0x002fcc000001ff00 */
[----:B------:R-:W5:Y:S01]  /*0450*/  @!P2 LDG.E.EL.128 R16, desc[UR6][R22.64] ;  /* 0x000000061610a981 */ /* 0x000f62000c2e1d00 */
[----:B----4-:R-:W1:Y:S02]  /*0460*/  LDC.64 R24, c[0x0][0x218] ;  /* 0x00008600ff187b82 */ /* 0x010e640000000a00 */
[----:B-1----:R-:W-:Y:S01]  /*0470*/  IMAD.WIDE R24, R28, 0x4, R24 ;  /* 0x000000041c187825 */ /* 0x002fe200078e0218 */
[----:B---3--:R-:W-:Y:S04]  /*0480*/  STS [R29], R4 ;  /* 0x000000041d007388 */ /* 0x008fe80000000800 */
[----:B------:R-:W-:Y:S04]  /*0490*/  STS [R26+0x40], R5 ;  /* 0x000040051a007388 */ /* 0x000fe80000000800 */
[----:B------:R1:W-:Y:S04]  /*04a0*/  STS [R27+0x80], R6 ;  /* 0x000080061b007388 */ /* 0x0003e80000000800 */
[----:B------:R-:W-:Y:S04]  /*04b0*/  STS [R20+0xc0], R7 ;  /* 0x0000c00714007388 */ /* 0x000fe80000000800 */
[----:B--2---:R2:W-:Y:S04]  /*04c0*/  STS [R29+0x10], R8 ;  /* 0x000010081d007388 */ /* 0x0045e80000000800 */
[----:B------:R3:W-:Y:S04]  /*04d0*/  STS [R26+0x50], R9 ;  /* 0x000050091a007388 */ /* 0x0007e80000000800 */
[----:B------:R-:W-:Y:S04]  /*04e0*/  STS [R27+0x90], R10 ;  /* 0x0000900a1b007388 */ /* 0x000fe80000000800 */
[----:B------:R4:W-:Y:S04]  /*04f0*/  STS [R20+0xd0], R11 ;  /* 0x0000d00b14007388 */ /* 0x0009e80000000800 */
[----:B-----5:R-:W-:Y:S04]  /*0500*/  STS [R29+0x20], R12 ;  /* 0x0000200c1d007388 */ /* 0x020fe80000000800 */
[----:B------:R5:W-:Y:S04]  /*0510*/  STS [R26+0x60], R13 ;  /* 0x0000600d1a007388 */ /* 0x000be80000000800 */
[----:B------:R1:W-:Y:S04]  /*0520*/  STS [R27+0xa0], R14 ;  /* 0x0000a00e1b007388 */ /* 0x0003e80000000800 */
[----:B------:R-:W-:Y:S04]  /*0530*/  STS [R20+0xe0], R15 ;  /* 0x0000e00f14007388 */ /* 0x000fe80000000800 */
[----:B------:R-:W-:Y:S04]  /*0540*/  STS [R29+0x30], R16 ;  /* 0x000030101d007388 */ /* 0x000fe80000000800 */
[----:B------:R-:W-:Y:S04]  /*0550*/  STS [R26+0x70], R17 ;  /* 0x000070111a007388 */ /* 0x000fe80000000800 */
[----:B------:R2:W-:Y:S04]  /*0560*/  STS [R27+0xb0], R18 ;  /* 0x0000b0121b007388 */ /* 0x0005e80000000800 */
[----:B------:R-:W-:Y:S01]  /*0570*/  STS [R20+0xf0], R19 ;  /* 0x0000f01314007388 */ /* 0x000fe20000000800 */
[----:B------:R-:W-:Y:S06]  /*0580*/  BAR.SYNC.DEFER_BLOCKING 0x0 ;  /* 0x0000000000007b1d */ /* 0x000fec0000010000 */
[----:B-1----:R1:W5:Y:S01]  /*0590*/  LDG.E.EL R6, desc[UR6][R24.64] ;  /* 0x0000000618067981 */ /* 0x002362000c2e1900 */
[----:B------:R-:W-:-:S05]  /*05a0*/  IMAD.SHL.U32 R5, R2, 0x4, RZ ;  /* 0x0000000402057824 */ /* 0x000fca00078e00ff */
[----:B------:R-:W-:-:S04]  /*05b0*/  LOP3.LUT R5, R5, 0x3fc, RZ, 0xc0, !PT ;  /* 0x000003fc05057812 */ /* 0x000fc800078ec0ff */
[C---:B--2---:R-:W-:Y:S02]  /*05c0*/  LOP3.LUT R8, R5.reuse, 0x400, RZ, 0xfc, !PT ;  /* 0x0000040005087812 */ /* 0x044fe400078efcff */
[C---:B---3--:R-:W-:Y:S02]  /*05d0*/  LOP3.LUT R9, R5.reuse, 0x800, RZ, 0xfc, !PT ;  /* 0x0000080005097812 */ /* 0x048fe400078efcff */
[----:B----4-:R-:W-:Y:S02]  /*05e0*/  LOP3.LUT R11, R5, 0xc00, RZ, 0xfc, !PT ;  /* 0x00000c00050b7812 */ /* 0x010fe400078efcff */
[----:B-----5:R-:W-:Y:S02]  /*05f0*/  SHF.R.U32.HI R13, RZ, 0x2, R2 ;  /* 0x00000002ff0d7819 */ /* 0x020fe40000011602 */
[----:B------:R-:W-:Y:S02]  /*0600*/  SHF.R.U32.HI R8, RZ, 0x2, R8 ;  /* 0x00000002ff087819 */ /* 0x000fe40000011608 */
[----:B------:R-:W-:-:S02]  /*0610*/  SHF.R.U32.HI R10, RZ, 0x2, R9 ;  /* 0x00000002ff0a7819 */ /* 0x000fc40000011609 */
[----:B------:R-:W-:Y:S02]  /*0620*/  SHF.R.U32.HI R12, RZ, 0x2, R11 ;  /* 0x00000002ff0c7819 */ /* 0x000fe4000001160b */
[C---:B------:R-:W-:Y:S02]  /*0630*/  LOP3.LUT R4, R2.reuse, 0xff, RZ, 0xc0, !PT ;  /* 0x000000ff02047812 */ /* 0x040fe400078ec0ff */
[----:B------:R-:W-:Y:S02]  /*0640*/  LOP3.LUT R7, R2, 0xfc, RZ, 0xc0, !PT ;  /* 0x000000fc02077812 */ /* 0x000fe400078ec0ff */
[----:B------:R-:W-:Y:S02]  /*0650*/  SGXT.U32 R2, R13, 0x6 ;  /* 0x000000060d02781a */ /* 0x000fe40000000000 */
[----:B------:R-:W-:Y:S02]  /*0660*/  LOP3.LUT R9, R8, 0x1fc, RZ, 0xc0, !PT ;  /* 0x000001fc08097812 */ /* 0x000fe400078ec0ff */
[----:B------:R-:W-:-:S02]  /*0670*/  LOP3.LUT R11, R10, 0x2fc, RZ, 0xc0, !PT ;  /* 0x000002fc0a0b7812 */ /* 0x000fc400078ec0ff */
[----:B------:R-:W-:Y:S01]  /*0680*/  LOP3.LUT R13, R12, 0x3fc, RZ, 0xc0, !PT ;  /* 0x000003fc0c0d7812 */ /* 0x000fe200078ec0ff */
[----:B------:R-:W-:Y:S02]  /*0690*/  VIADD R8, R7, UR4 ;  /* 0x0000000407087c36 */ /* 0x000fe40008000000 */
[----:B------:R-:W-:Y:S02]  /*06a0*/  VIADD R10, R9, UR4 ;  /* 0x00000004090a7c36 */ /* 0x000fe40008000000 */
[----:B------:R-:W-:Y:S02]  /*06b0*/  VIADD R12, R11, UR4 ;  /* 0x000000040b0c7c36 */ /* 0x000fe40008000000 */
[----:B0-----:R-:W-:Y:S02]  /*06c0*/  VIADD R14, R13, UR4 ;  /* 0x000000040d0e7c36 */ /* 0x001fe40008000000 */
[C---:B-1----:R-:W-:Y:S02]  /*06d0*/  IMAD R24, R5.reuse, 0x4, R8 ;  /* 0x0000000405187824 */ /* 0x042fe400078e0208 */
[----:B------:R-:W-:-:S02]  /*06e0*/  IMAD R9, R5, 0x4, R10 ;  /* 0x0000000405097824 */ /* 0x000fc400078e020a */
[C---:B------:R-:W-:Y:S01]  /*06f0*/  IMAD R13, R5.reuse, 0x4, R12 ;  /* 0x00000004050d7824 */ /* 0x040fe200078e020c */
[----:B------:R-:W-:Y:S01]  /*0700*/  LEA R27, R4, UR4, 0x3 ;  /* 0x00000004041b7c11 */ /* 0x000fe2000f8e18ff */
[----:B------:R-:W-:Y:S01]  /*0710*/  IMAD R25, R5, 0x4, R14 ;  /* 0x0000000405197824 */ /* 0x000fe200078e020e */
[----:B------:R-:W-:Y:S04]  /*0720*/  LDS R23, [R9+0x1000] ;  /* 0x0010000009177984 */ /* 0x000fe80000000800 */
[----:B------:R-:W-:Y:S04]  /*0730*/  LDS R20, [R9+0x1004] ;  /* 0x0010040009147984 */ /* 0x000fe80000000800 */
[----:B------:R-:W-:Y:S04]  /*0740*/  LDS R18, [R9+0x1008] ;  /* 0x0010080009127984 */ /* 0x000fe80000000800 */
[----:B------:R-:W-:Y:S04]  /*0750*/  LDS R22, [R9+0x100c] ;  /* 0x00100c0009167984 */ /* 0x000fe80000000800 */
[----:B------:R-:W-:Y:S04]  /*0760*/  LDS R14, [R13+0x2000] ;  /* 0x002000000d0e7984 */ /* 0x000fe80000000800 */
[----:B------:R-:W-:Y:S04]  /*0770*/  LDS R16, [R13+0x2004] ;  /* 0x002004000d107984 */ /* 0x000fe80000000800 */
[----:B------:R-:W-:Y:S04]  /*0780*/  LDS R19, [R13+0x2008] ;  /* 0x002008000d137984 */ /* 0x000fe80000000800 */
[----:B------:R0:W-:Y:S04]  /*0790*/  LDS R10, [R13+0x200c] ;  /* 0x00200c000d0a7984 */ /* 0x0001e80000000800 */
[----:B------:R-:W-:Y:S04]  /*07a0*/  LDS R7, [R24+0xc] ;  /* 0x00000c0018077984 */ /* 0x000fe80000000800 */
[----:B------:R-:W-:Y:S04]  /*07b0*/  LDS R8, [R24+0x8] ;  /* 0x0000080018087984 */ /* 0x000fe80000000800 */
[----:B------:R-:W-:Y:S04]  /*07c0*/  LDS R5, [R24+0x4] ;  /* 0x0000040018057984 */ /* 0x000fe80000000800 */
[----:B------:R1:W-:Y:S04]  /*07d0*/  LDS R4, [R24] ;  /* 0x0000000018047984 */ /* 0x0003e80000000800 */
[----:B------:R-:W-:Y:S04]  /*07e0*/  LDS R12, [R25+0x3000] ;  /* 0x00300000190c7984 */ /* 0x000fe80000000800 */
[----:B------:R-:W-:Y:S04]  /*07f0*/  LDS R17, [R25+0x3004] ;  /* 0x0030040019117984 */ /* 0x000fe80000000800 */
[----:B------:R-:W-:Y:S04]  /*0800*/  LDS R15, [R25+0x3008] ;  /* 0x00300800190f7984 */ /* 0x000fe80000000800 */
[----:B------:R-:W-:Y:S01]  /*0810*/  LDS R11, [R25+0x300c] ;  /* 0x00300c00190b7984 */ /* 0x000fe20000000800 */
[----:B------:R-:W-:Y:S01]  /*0820*/  BAR.SYNC.DEFER_BLOCKING 0x0 ;  /* 0x0000000000007b1d */ /* 0x000fe20000010000 */
[----:B------:R-:W-:-:S02]  /*0830*/  LEA R26, R2, UR4, 0x3 ;  /* 0x00000004021a7c11 */ /* 0x000fc4000f8e18ff */
[----:B0-----:R-:W-:-:S04]  /*0840*/  LOP3.LUT R13, R2, 0x40, RZ, 0xfc, !PT ;  /* 0x00000040020d7812 */ /* 0x001fc800078efcff */
[----:B------:R-:W-:Y:S02]  /*0850*/  LEA R29, R13, UR4, 0x3 ;  /* 0x000000040d1d7c11 */ /* 0x000fe4000f8e18ff */
[----:B------:R-:W-:Y:S02]  /*0860*/  LOP3.LUT R13, R3, 0xc, R0, 0xf8, !PT ;  /* 0x0000000c030d7812 */ /* 0x000fe400078ef800 */
[C---:B------:R-:W-:Y:S01]  /*0870*/  LOP3.LUT R0, R2.reuse, 0x80, RZ, 0xfc, !PT ;  /* 0x0000008002007812 */ /* 0x040fe200078efcff */
[----:B------:R-:W-:Y:S01]  /*0880*/  IMAD.SHL.U32 R3, R21, 0x100, RZ ;  /* 0x0000010015037824 */ /* 0x000fe200078e00ff */
[----:B------:R-:W-:-:S04]  /*0890*/  PRMT R28, R2, 0x6540, R21 ;  /* 0x00006540021c7816 */ /* 0x000fc80000000015 */
[----:B-1----:R-:W-:Y:S02]  /*08a0*/  LOP3.LUT R24, R3, 0xc0, R2, 0xfe, !PT ;  /* 0x000000c003187812 */ /* 0x002fe400078efe02 */
[----:B------:R-:W-:Y:S01]  /*08b0*/  ISETP.GE.AND P0, PT, R13, 0x10, PT ;  /* 0x000000100d00780c */ /* 0x000fe20003f06270 */
[----:B------:R-:W-:Y:S01]  /*08c0*/  STS [R27], R6 ;  /* 0x000000061b007388 */ /* 0x000fe20000000800 */
[----:B------:R-:W-:Y:S06]  /*08d0*/  BAR.SYNC.DEFER_BLOCKING 0x0 ;  /* 0x0000000000007b1d */ /* 0x000fec0000010000 */
[----:B------:R0:W1:Y:S04]  /*08e0*/  LDS R9, [R26] ;  /* 0x000000001a097984 */ /* 0x0000680000000800 */
[----:B------:R-:W2:Y:S01]  /*08f0*/  LDS R29, [R29] ;  /* 0x000000001d1d7984 */ /* 0x000ea20000000800 */
[----:B0-----:R-:W-:-:S02]  /*0900*/  LOP3.LUT R26, R3, 0x40, R2, 0xfe, !PT ;  /* 0x00000040031a7812 */ /* 0x001fc400078efe02 */
[CC--:B-1----:R-:W-:Y:S01]  /*0910*/  FSETP.GEU.AND P3, PT, R5.reuse, -R9.reuse, PT ;  /* 0x800000090500720b */ /* 0x0c2fe20003f6e000 */
[--C-:B------:R-:W-:Y:S01]  /*0920*/  FADD R5, R5, R9.reuse ;  /* 0x0000000905057221 */ /* 0x100fe20000000000 */
[CC--:B------:R-:W-:Y:S01]  /*0930*/  FSETP.GEU.AND P1, PT, R7.reuse, -R9.reuse, PT ;  /* 0x800000090700720b */ /* 0x0c0fe20003f2e000 */
[--C-:B------:R-:W-:Y:S01]  /*0940*/  FADD R6, R8, R9.reuse ;  /* 0x0000000908067221 */ /* 0x100fe20000000000 */
[-C--:B------:R-:W-:Y:S01]  /*0950*/  FSETP.GEU.AND P4, PT, R4, -R9.reuse, PT ;  /* 0x800000090400720b */ /* 0x080fe20003f8e000 */
[--C-:B------:R-:W-:Y:S01]  /*0960*/  FADD R7, R7, R9.reuse ;  /* 0x0000000907077221 */ /* 0x100fe20000000000 */
[----:B------:R-:W-:Y:S01]  /*0970*/  FSETP.GEU.AND P2, PT, R8, -R9, PT ;  /* 0x800000090800720b */ /* 0x000fe20003f4e000 */
[----:B------:R-:W-:Y:S01]  /*0980*/  FADD R4, R4, R9 ;  /* 0x0000000904047221 */ /* 0x000fe20000000000 */
[----:B------:R-:W-:Y:S02]  /*0990*/  LEA R9, R0, UR4, 0x3 ;  /* 0x0000000400097c11 */ /* 0x000fe4000f8e18ff */
[----:B------:R-:W-:-:S03]  /*09a0*/  LOP3.LUT R0, R2, 0xc0, RZ, 0xfc, !PT ;  /* 0x000000c002007812 */ /* 0x000fc600078efcff */
[----:B------:R0:W1:Y:S01]  /*09b0*/  LDS R21, [R9] ;  /* 0x0000000009157984 */ /* 0x0000620000000800 */
[----:B------:R-:W-:Y:S02]  /*09c0*/  LEA R0, R0, UR4, 0x3 ;  /* 0x0000000400007c11 */ /* 0x000fe4000f8e18ff */
[----:B------:R-:W-:Y:S02]  /*09d0*/  LOP3.LUT R8, R3, 0x80, R2, 0xfe, !PT ;  /* 0x0000008003087812 */ /* 0x000fe400078efe02 */
[----:B------:R-:W3:Y:S02]  /*09e0*/  LDC.64 R2, c[0x0][0x220] ;  /* 0x00008800ff027b82 */ /* 0x000ee40000000a00 */
[----:B------:R-:W4:Y:S01]  /*09f0*/  LDS R0, [R0] ;  /* 0x0000000000007984 */ /* 0x000f220000000800 */
[--C-:B0-----:R-:W-:Y:S01]  /*0a00*/  IMAD R9, R28, 0x10, R13.reuse ;  /* 0x000000101c097824 */ /* 0x101fe200078e020d */
[----:B------:R-:W-:Y:S01]  /*0a10*/  SEL R5, R5, RZ, P3 ;  /* 0x000000ff05057207 */ /* 0x000fe20001800000 */
[--C-:B------:R-:W-:Y:S01]  /*0a20*/  IMAD R27, R8, 0x10, R13.reuse ;  /* 0x00000010081b7824 */ /* 0x100fe200078e020d */
[----:B------:R-:W-:Y:S01]  /*0a30*/  SEL R6, R6, RZ, P2 ;  /* 0x000000ff06067207 */ /* 0x000fe20001000000 */
[----:B------:R-:W-:Y:S01]  /*0a40*/  IMAD R25, R26, 0x10, R13 ;  /* 0x000000101a197824 */ /* 0x000fe200078e020d */
[----:B------:R-:W-:Y:S01]  /*0a50*/  SEL R7, R7, RZ, P1 ;  /* 0x000000ff07077207 */ /* 0x000fe20000800000 */
[----:B--2---:R-:W-:Y:S01]  /*0a60*/  FADD R26, R23, R29 ;  /* 0x0000001d171a7221 */ /* 0x004fe20000000000 */
[----:B------:R-:W-:-:S02]  /*0a70*/  SEL R4, R4, RZ, P4 ;  /* 0x000000ff04047207 */ /* 0x000fc40002000000 */
[-C--:B------:R-:W-:Y:S02]  /*0a80*/  FSETP.GEU.AND P4, PT, R23, -R29.reuse, PT ;  /* 0x8000001d1700720b */ /* 0x080fe40003f8e000 */
[CC--:B------:R-:W-:Y:S01]  /*0a90*/  FSETP.GEU.AND P3, PT, R18.reuse, -R29.reuse, PT ;  /* 0x8000001d1200720b */ /* 0x0c0fe20003f6e000 */
[----:B------:R-:W-:Y:S01]  /*0aa0*/  FADD R18, R18, R29 ;  /* 0x0000001d12127221 */ /* 0x000fe20000000000 */
[----:B------:R-:W-:Y:S01]  /*0ab0*/  IMAD R13, R24, 0x10, R13 ;  /* 0x00000010180d7824 */ /* 0x000fe200078e020d */
[----:B------:R-:W-:Y:S01]  /*0ac0*/  FSETP.GEU.AND P6, PT, R22, -R29, PT ;  /* 0x8000001d1600720b */ /* 0x000fe20003fce000 */
[----:B---3--:R-:W-:-:S04]  /*0ad0*/  IMAD.WIDE R8, R9, 0x4, R2 ;  /* 0x0000000409087825 */ /* 0x008fc800078e0202 */
[--C-:B------:R-:W-:Y:S01]  /*0ae0*/  FADD R23, R20, R29.reuse ;  /* 0x0000001d14177221 */ /* 0x100fe20000000000 */
[----:B------:R-:W-:Y:S01]  /*0af0*/  FADD R22, R22, R29 ;  /* 0x0000001d16167221 */ /* 0x000fe20000000000 */
[----:B------:R0:W-:Y:S01]  /*0b00*/  @!P0 STG.E.128 desc[UR6][R8.64], R4 ;  /* 0x0000000408008986 */ /* 0x0001e2000c101d06 */
[----:B------:R-:W-:Y:S01]  /*0b10*/  FSETP.GEU.AND P1, PT, R20, -R29, PT ;  /* 0x8000001d1400720b */ /* 0x000fe20003f2e000 */
[C-C-:B-1----:R-:W-:Y:S01]  /*0b20*/  FADD R24, R19.reuse, R21.reuse ;  /* 0x0000001513187221 */ /* 0x142fe20000000000 */
[-C--:B------:R-:W-:Y:S02]  /*0b30*/  FSETP.GEU.AND P5, PT, R19, -R21.reuse, PT ;  /* 0x800000151300720b */ /* 0x080fe40003fae000 */
[-C--:B------:R-:W-:Y:S02]  /*0b40*/  FSETP.GEU.AND P2, PT, R16, -R21.reuse, PT ;  /* 0x800000151000720b */ /* 0x080fe40003f4e000 */
[----:B0-----:R-:W-:Y:S01]  /*0b50*/  SEL R4, R26, RZ, P4 ;  /* 0x000000ff1a047207 */ /* 0x001fe20002000000 */
[C-C-:B------:R-:W-:Y:S01]  /*0b60*/  FADD R8, R14.reuse, R21.reuse ;  /* 0x000000150e087221 */ /* 0x140fe20000000000 */
[-C--:B------:R-:W-:Y:S01]  /*0b70*/  FSETP.GEU.AND P4, PT, R14, -R21.reuse, PT ;  /* 0x800000150e00720b */ /* 0x080fe20003f8e000 */
[--C-:B------:R-:W-:Y:S01]  /*0b80*/  FADD R9, R16, R21.reuse ;  /* 0x0000001510097221 */ /* 0x100fe20000000000 */
[----:B------:R-:W-:Y:S01]  /*0b90*/  SEL R6, R18, RZ, P3 ;  /* 0x000000ff12067207 */ /* 0x000fe20001800000 */
[C---:B------:R-:W-:Y:S01]  /*0ba0*/  FADD R14, R10.reuse, R21 ;  /* 0x000000150a0e7221 */ /* 0x040fe20000000000 */
[----:B------:R-:W-:Y:S01]  /*0bb0*/  FSETP.GEU.AND P3, PT, R10, -R21, PT ;  /* 0x800000150a00720b */ /* 0x000fe20003f6e000 */
[----:B------:R-:W-:Y:S01]  /*0bc0*/  IMAD.WIDE R18, R25, 0x4, R2 ;  /* 0x0000000419127825 */ /* 0x000fe200078e0202 */
[----:B------:R-:W-:-:S03]  /*0bd0*/  SEL R10, R24, RZ, P5 ;  /* 0x000000ff180a7207 */ /* 0x000fc60002800000 */
[----:B----4-:R-:W-:Y:S01]  /*0be0*/  FADD R16, R11, R0 ;  /* 0x000000000b107221 */ /* 0x010fe20000000000 */
[----:B------:R-:W-:Y:S01]  /*0bf0*/  SEL R5, R23, RZ, P1 ;  /* 0x000000ff17057207 */ /* 0x000fe20000800000 */
[----:B------:R-:W-:Y:S01]  /*0c00*/  IMAD.WIDE R20, R27, 0x4, R2 ;  /* 0x000000041b147825 */ /* 0x000fe200078e0202 */
[----:B------:R-:W-:Y:S02]  /*0c10*/  SEL R7, R22, RZ, P6 ;  /* 0x000000ff16077207 */ /* 0x000fe40003000000 */
[----:B------:R-:W-:Y:S02]  /*0c20*/  FSETP.GEU.AND P5, PT, R11, -R0, PT ;  /* 0x800000000b00720b */ /* 0x000fe40003fae000 */
[----:B------:R-:W-:Y:S02]  /*0c30*/  SEL R9, R9, RZ, P2 ;  /* 0x000000ff09097207 */ /* 0x000fe40001000000 */
[----:B------:R-:W-:Y:S02]  /*0c40*/  SEL R8, R8, RZ, P4 ;  /* 0x000000ff08087207 */ /* 0x000fe40002000000 */
[----:B------:R-:W-:-:S02]  /*0c50*/  SEL R11, R14, RZ, P3 ;  /* 0x000000ff0e0b7207 */ /* 0x000fc40001800000 */
[CC--:B------:R-:W-:Y:S01]  /*0c60*/  FSETP.GEU.AND P6, PT, R15.reuse, -R0.reuse, PT ;  /* 0x800000000f00720b */ /* 0x0c0fe20003fce000 */
[--C-:B------:R-:W-:Y:S01]  /*0c70*/  FADD R15, R15, R0.reuse ;  /* 0x000000000f0f7221 */ /* 0x100fe20000000000 */
[CC--:B------:R-:W-:Y:S01]  /*0c80*/  FSETP.GEU.AND P1, PT, R17.reuse, -R0.reuse, PT ;  /* 0x800000001100720b */ /* 0x0c0fe20003f2e000 */
[--C-:B------:R-:W-:Y:S01]  /*0c90*/  FADD R17, R17, R0.reuse ;  /* 0x0000000011117221 */ /* 0x100fe20000000000 */
[C---:B------:R-:W-:Y:S01]  /*0ca0*/  FSETP.GEU.AND P2, PT, R12.reuse, -R0, PT ;  /* 0x800000000c00720b */ /* 0x040fe20003f4e000 */
[----:B------:R-:W-:Y:S01]  /*0cb0*/  FADD R12, R12, R0 ;  /* 0x000000000c0c7221 */ /* 0x000fe20000000000 */
[----:B------:R0:W-:Y:S01]  /*0cc0*/  @!P0 STG.E.128 desc[UR6][R18.64], R4 ;  /* 0x0000000412008986 */ /* 0x0001e2000c101d06 */
[----:B------:R-:W-:Y:S01]  /*0cd0*/  IMAD.WIDE R2, R13, 0x4, R2 ;  /* 0x000000040d027825 */ /* 0x000fe200078e0202 */
[----:B------:R-:W-:Y:S02]  /*0ce0*/  SEL R14, R15, RZ, P6 ;  /* 0x000000ff0f0e7207 */ /* 0x000fe40003000000 */
[----:B------:R0:W-:Y:S01]  /*0cf0*/  @!P0 STG.E.128 desc[UR6][R20.64], R8 ;  /* 0x0000000814008986 */ /* 0x0001e2000c101d06 */
[----:B------:R-:W-:-:S02]  /*0d00*/  SEL R13, R17, RZ, P1 ;  /* 0x000000ff110d7207 */ /* 0x000fc40000800000 */
[----:B------:R-:W-:Y:S02]  /*0d10*/  SEL R15, R16, RZ, P5 ;  /* 0x000000ff100f7207 */ /* 0x000fe40002800000 */
[----:B------:R-:W-:Y:S01]  /*0d20*/  SEL R12, R12, RZ, P2 ;  /* 0x000000ff0c0c7207 */ /* 0x000fe20001000000 */
[----:B0-----:R-:W-:Y:S06]  /*0d30*/  @P0 EXIT ;  /* 0x000000000000094d */ /* 0x001fec0003800000 */
[----:B------:R-:W-:Y:S01]  /*0d40*/  STG.E.128 desc[UR6][R2.64], R12 ;  /* 0x0000000c02007986 */ /* 0x000fe2000c101d06 */
[----:B------:R-:W-:Y:S05]  /*0d50*/  EXIT ;  /* 0x000000000000794d */ /* 0x000fea0003800000 */
.L_x_0:
[----:B------:R-:W-:-:S00]  /*0d60*/  BRA `(.L_x_0) ;  /* 0xfffffffc00fc7947 */ /* 0x000fc0000383ffff */
[----:B------:R-:W-:-:S00]  /*0d70*/  NOP ;  /* 0x0000000000007918 */ /* 0x000fc00000000000 */
        /* <DEDUP_REMOVED lines=8> */
.L_x_1:


//--------------------- .nv.shared.triton_poi_fused_convolution_max_pool2d_with_indices_relu_22 --------------------------
	.section	.nv.shared.triton_poi_fused_convolution_max_pool2d_with_indices_relu_22,"aw",@nobits
	.sectionflags	@""
	.align	16
	.zero		1024


//--------------------- .nv.constant0.triton_poi_fused_convolution_max_pool2d_with_indices_relu_22 --------------------------
	.section	.nv.constant0.triton_poi_fused_convolution_max_pool2d_with_indices_relu_22,"a",@progbits
	.sectionflags	@""
	.align	4
.nv.constant0.triton_poi_fused_convolution_max_pool2d_with_indices_relu_22:
	.zero		560
